	.headerflags	@"EF_CUDA_TEXMODE_UNIFIED EF_CUDA_64BIT_ADDRESS EF_CUDA_ACCELERATORS EF_CUDA_SM90 EF_CUDA_VIRTUAL_SM(EF_CUDA_SM90)"
	.elftype	@"ET_EXEC"


//--------------------- .nv.info                  --------------------------
	.section	.nv.info,"",@"SHT_CUDA_INFO"
	.align	4


	//----- nvinfo : EIATTR_REGCOUNT
	.align		4
        /*0000*/ 	.byte	0x04, 0x2f
        /*0002*/ 	.short	(.L_3 - .L_2)
	.align		4
.L_2:
        /*0004*/ 	.word	index@(triton_poi_fused__native_batch_norm_legit_no_training_add_23)
        /*0008*/ 	.word	0x00000016


	//----- nvinfo : EIATTR_MIN_STACK_SIZE
	.align		4
.L_3:
        /*000c*/ 	.byte	0x04, 0x12
        /*000e*/ 	.short	(.L_5 - .L_4)
	.align		4
.L_4:
        /*0010*/ 	.word	index@(triton_poi_fused__native_batch_norm_legit_no_training_add_23)
        /*0014*/ 	.word	0x00000000


	//----- nvinfo : EIATTR_FRAME_SIZE
	.align		4
.L_5:
        /*0018*/ 	.byte	0x04, 0x11
        /*001a*/ 	.short	(.L_7 - .L_6)
	.align		4
.L_6:
        /*001c*/ 	.word	index@(triton_poi_fused__native_batch_norm_legit_no_training_add_23)
        /*0020*/ 	.word	0x00000000


	//----- nvinfo : EIATTR_MIN_STACK_SIZE
	.align		4
.L_7:
        /*0024*/ 	.byte	0x04, 0x12
        /*0026*/ 	.short	(.L_9 - .L_8)
	.align		4
.L_8:
        /*0028*/ 	.word	index@(triton_poi_fused__native_batch_norm_legit_no_training_add_23)
        /*002c*/ 	.word	0x00000000
.L_9:


//--------------------- .nv.info.triton_poi_fused__native_batch_norm_legit_no_training_add_23 --------------------------
	.section	.nv.info.triton_poi_fused__native_batch_norm_legit_no_training_add_23,"",@"SHT_CUDA_INFO"
	.sectionflags	@""
	.align	4


	//----- nvinfo : EIATTR_CUDA_API_VERSION
	.align		4
        /*0000*/ 	.byte	0x04, 0x37
        /*0002*/ 	.short	(.L_11 - .L_10)
.L_10:
        /*0004*/ 	.word	0x0000007c


	//----- nvinfo : EIATTR_KPARAM_INFO
	.align		4
.L_11:
        /*0008*/ 	.byte	0x04, 0x17
        /*000a*/ 	.short	(.L_13 - .L_12)
.L_12:
        /*000c*/ 	.word	0x00000000
        /*0010*/ 	.short	0x0007
        /*0012*/ 	.short	0x0038
        /*0014*/ 	.byte	0x00, 0xf0, 0x11, 0x00


	//----- nvinfo : EIATTR_KPARAM_INFO
	.align		4
.L_13:
        /*0018*/ 	.byte	0x04, 0x17
        /*001a*/ 	.short	(.L_15 - .L_14)
.L_14:
        /*001c*/ 	.word	0x00000000
        /*0020*/ 	.short	0x0006
        /*0022*/ 	.short	0x0030
        /*0024*/ 	.byte	0x00, 0xf4, 0x21, 0x00


	//----- nvinfo : EIATTR_KPARAM_INFO
	.align		4
.L_15:
        /*0028*/ 	.byte	0x04, 0x17
        /*002a*/ 	.short	(.L_17 - .L_16)
.L_16:
        /*002c*/ 	.word	0x00000000
        /*0030*/ 	.short	0x0005
        /*0032*/ 	.short	0x0028
        /*0034*/ 	.byte	0x00, 0xf4, 0x21, 0x00


	//----- nvinfo : EIATTR_KPARAM_INFO
	.align		4
.L_17:
        /*0038*/ 	.byte	0x04, 0x17
        /*003a*/ 	.short	(.L_19 - .L_18)
.L_18:
        /*003c*/ 	.word	0x00000000
        /*0040*/ 	.short	0x0004
        /*0042*/ 	.short	0x0020
        /*0044*/ 	.byte	0x00, 0xf4, 0x21, 0x00


	//----- nvinfo : EIATTR_KPARAM_INFO
	.align		4
.L_19:
        /*0048*/ 	.byte	0x04, 0x17
        /*004a*/ 	.short	(.L_21 - .L_20)
.L_20:
        /*004c*/ 	.word	0x00000000
        /*0050*/ 	.short	0x0003
        /*0052*/ 	.short	0x0018
        /*0054*/ 	.byte	0x00, 0xf4, 0x21, 0x00


	//----- nvinfo : EIATTR_KPARAM_INFO
	.align		4
.L_21:
        /*0058*/ 	.byte	0x04, 0x17
        /*005a*/ 	.short	(.L_23 - .L_22)
.L_22:
        /*005c*/ 	.word	0x00000000
        /*0060*/ 	.short	0x0002
        /*0062*/ 	.short	0x0010
        /*0064*/ 	.byte	0x00, 0xf4, 0x21, 0x00


	//----- nvinfo : EIATTR_KPARAM_INFO
	.align		4
.L_23:
        /*0068*/ 	.byte	0x04, 0x17
        /*006a*/ 	.short	(.L_25 - .L_24)
.L_24:
        /*006c*/ 	.word	0x00000000
        /*0070*/ 	.short	0x0001
        /*0072*/ 	.short	0x0008
        /*0074*/ 	.byte	0x00, 0xf4, 0x21, 0x00


	//----- nvinfo : EIATTR_KPARAM_INFO
	.align		4
.L_25:
        /*0078*/ 	.byte	0x04, 0x17
        /*007a*/ 	.short	(.L_27 - .L_26)
.L_26:
        /*007c*/ 	.word	0x00000000
        /*0080*/ 	.short	0x0000
        /*0082*/ 	.short	0x0000
        /*0084*/ 	.byte	0x00, 0xf4, 0x21, 0x00


	//----- nvinfo : EIATTR_SPARSE_MMA_MASK
	.align		4
.L_27:
        /*0088*/ 	.byte	0x03, 0x50
        /*008a*/ 	.short	0x0000


	//----- nvinfo : EIATTR_MAXREG_COUNT
	.align		4
        /*008c*/ 	.byte	0x03, 0x1b
        /*008e*/ 	.short	0x00ff


	//----- nvinfo : EIATTR_EXIT_INSTR_OFFSETS
	.align		4
        /*0090*/ 	.byte	0x04, 0x1c
        /*0092*/ 	.short	(.L_29 - .L_28)


	//   ....[0]....
.L_28:
        /*0094*/ 	.word	0x00000320


	//   ....[1]....
        /*0098*/ 	.word	0x00000340


	//----- nvinfo : EIATTR_REQNTID
	.align		4
.L_29:
        /*009c*/ 	.byte	0x04, 0x10
        /*009e*/ 	.short	(.L_31 - .L_30)
.L_30:
        /*00a0*/ 	.word	0x00000080
        /*00a4*/ 	.word	0x00000001
        /*00a8*/ 	.word	0x00000001


	//----- nvinfo : EIATTR_CBANK_PARAM_SIZE
	.align		4
.L_31:
        /*00ac*/ 	.byte	0x03, 0x19
        /*00ae*/ 	.short	0x003c


	//----- nvinfo : EIATTR_PARAM_CBANK
	.align		4
        /*00b0*/ 	.byte	0x04, 0x0a
        /*00b2*/ 	.short	(.L_33 - .L_32)
	.align		4
.L_32:
        /*00b4*/ 	.word	index@(.nv.constant0.triton_poi_fused__native_batch_norm_legit_no_training_add_23)
        /*00b8*/ 	.short	0x0210
        /*00ba*/ 	.short	0x003c


	//----- nvinfo : EIATTR_SW_WAR
	.align		4
.L_33:
        /*00bc*/ 	.byte	0x04, 0x36
        /*00be*/ 	.short	(.L_35 - .L_34)
.L_34:
        /*00c0*/ 	.word	0x00000008
.L_35:


//--------------------- .nv.callgraph             --------------------------
	.section	.nv.callgraph,"",@"SHT_CUDA_CALLGRAPH"
	.align	4
	.sectionentsize	8
	.align		4
        /*0000*/ 	.word	0x00000000
	.align		4
        /*0004*/ 	.word	0xffffffff
	.align		4
        /*0008*/ 	.word	0x00000000
	.align		4
        /*000c*/ 	.word	0xfffffffe
	.align		4
        /*0010*/ 	.word	0x00000000
	.align		4
        /*0014*/ 	.word	0xfffffffd
	.align		4
        /*0018*/ 	.word	0x00000000
	.align		4
        /*001c*/ 	.word	0xfffffffc


//--------------------- .nv.constant4             --------------------------
	.section	.nv.constant4,"a",@progbits
	.align	8
	.align		8
.nv.constant4:
        /*0000*/ 	.dword	_$_str
	.align		8
        /*0008*/ 	.dword	_$_str_$_2


//--------------------- .text.triton_poi_fused__native_batch_norm_legit_no_training_add_23 --------------------------
	.section	.text.triton_poi_fused__native_batch_norm_legit_no_training_add_23,"ax",@progbits
	.align	128
        .global         triton_poi_fused__native_batch_norm_legit_no_training_add_23
        .type           triton_poi_fused__native_batch_norm_legit_no_training_add_23,@function
        .size           triton_poi_fused__native_batch_norm_legit_no_training_add_23,(.L_x_1 - triton_poi_fused__native_batch_norm_legit_no_training_add_23)
        .other          triton_poi_fused__native_batch_norm_legit_no_training_add_23,@"STO_CUDA_ENTRY STV_DEFAULT"
triton_poi_fused__native_batch_norm_legit_no_training_add_23:
.text.triton_poi_fused__native_batch_norm_legit_no_training_add_23:
[----:B------:R-:W0:Y:S01]  /*0000*/  LDC R1, c[0x0][0x28] ;  /* 0x00000a00ff017b82 */ /* 0x000e220000000800 */
[----:B------:R-:W1:Y:S07]  /*0010*/  S2R R0, SR_TID.X ;  /* 0x0000000000007919 */ /* 0x000e6e0000002100 */
[----:B------:R-:W2:Y:S01]  /*0020*/  LDC.64 R12, c[0x0][0x228] ;  /* 0x00008a00ff0c7b82 */ /* 0x000ea20000000a00 */
[----:B------:R-:W-:Y:S01]  /*0030*/  ULDC.64 UR4, c[0x0][0x208] ;  /* 0x0000820000047ab9 */ /* 0x000fe20000000a00 */
[----:B------:R-:W3:Y:S06]  /*0040*/  S2R R3, SR_CTAID.X ;  /* 0x0000000000037919 */ /* 0x000eec0000002500 */
[----:B------:R-:W4:Y:S08]  /*0050*/  LDC.64 R8, c[0x0][0x218] ;  /* 0x00008600ff087b82 */ /* 0x000f300000000a00 */
[----:B------:R-:W5:Y:S08]  /*0060*/  LDC.64 R10, c[0x0][0x220] ;  /* 0x00008800ff0a7b82 */ /* 0x000f700000000a00 */
[----:B------:R-:W5:Y:S01]  /*0070*/  LDC.64 R14, c[0x0][0x230] ;  /* 0x00008c00ff0e7b82 */ /* 0x000f620000000a00 */
[----:B-1----:R-:W-:-:S07]  /*0080*/  LOP3.LUT R0, R0, 0x7f, RZ, 0xc0, !PT ;  /* 0x0000007f00007812 */ /* 0x002fce00078ec0ff */
[----:B------:R-:W1:Y:S01]  /*0090*/  LDC.64 R16, c[0x0][0x238] ;  /* 0x00008e00ff107b82 */ /* 0x000e620000000a00 */
[----:B---3--:R-:W-:-:S04]  /*00a0*/  LEA R0, R3, R0, 0x7 ;  /* 0x0000000003007211 */ /* 0x008fc800078e38ff */
[C---:B------:R-:W-:Y:S01]  /*00b0*/  ISETP.GE.AND P2, PT, R0.reuse, 0xa00, PT ;  /* 0x00000a000000780c */ /* 0x040fe20003f46270 */
[----:B------:R-:W-:Y:S02]  /*00c0*/  IMAD.HI R2, R0, 0x66666667, RZ ;  /* 0x6666666700027827 */ /* 0x000fe400078e02ff */
[----:B------:R-:W3:Y:S03]  /*00d0*/  LDC.64 R4, c[0x0][0x210] ;  /* 0x00008400ff047b82 */ /* 0x000ee60000000a00 */
[----:B------:R-:W-:-:S04]  /*00e0*/  SHF.R.U32.HI R3, RZ, 0x1f, R2 ;  /* 0x0000001fff037819 */ /* 0x000fc80000011602 */
[----:B------:R-:W-:-:S05]  /*00f0*/  LEA.HI.SX32 R3, R2, R3, 0x1a ;  /* 0x0000000302037211 */ /* 0x000fca00078fd2ff */
[----:B------:R-:W-:Y:S01]  /*0100*/  IMAD R19, R3, -0xa0, R0 ;  /* 0xffffff6003137824 */ /* 0x000fe200078e0200 */
[----:B------:R-:W-:-:S03]  /*0110*/  CS2R R2, SRZ ;  /* 0x0000000000027805 */ /* 0x000fc6000001ff00 */
[----:B--2---:R-:W-:-:S05]  /*0120*/  IMAD.WIDE R12, R19, 0x4, R12 ;  /* 0x00000004130c7825 */ /* 0x004fca00078e020c */
[----:B------:R2:W3:Y:S01]  /*0130*/  @!P2 LDG.E.EL R2, desc[UR4][R12.64] ;  /* 0x000000040c02a981 */ /* 0x0004e2000c2e1900 */
[----:B------:R-:W-:Y:S01]  /*0140*/  CS2R R6, SRZ ;  /* 0x0000000000067805 */ /* 0x000fe2000001ff00 */
[----:B----4-:R-:W-:Y:S01]  /*0150*/  IMAD.WIDE R8, R0, 0x4, R8 ;  /* 0x0000000400087825 */ /* 0x010fe200078e0208 */
[----:B------:R-:W-:-:S03]  /*0160*/  HFMA2.MMA R18, -RZ, RZ, 0, 0 ;  /* 0x00000000ff127435 */ /* 0x000fc600000001ff */
[C---:B-----5:R-:W-:Y:S01]  /*0170*/  IMAD.WIDE R10, R19.reuse, 0x4, R10 ;  /* 0x00000004130a7825 */ /* 0x060fe200078e020a */
[----:B------:R4:W5:Y:S04]  /*0180*/  @!P2 LDG.E R6, desc[UR4][R8.64] ;  /* 0x000000040806a981 */ /* 0x000968000c1e1900 */
[----:B------:R3:W5:Y:S01]  /*0190*/  @!P2 LDG.E.EL R3, desc[UR4][R10.64] ;  /* 0x000000040a03a981 */ /* 0x000762000c2e1900 */
[----:B0-2---:R-:W-:-:S04]  /*01a0*/  IMAD.WIDE R12, R19, 0x4, R14 ;  /* 0x00000004130c7825 */ /* 0x005fc800078e020e */
[----:B-1----:R-:W-:Y:S01]  /*01b0*/  IMAD.WIDE R14, R19, 0x4, R16 ;  /* 0x00000004130e7825 */ /* 0x002fe200078e0210 */
[----:B------:R-:W-:Y:S01]  /*01c0*/  MOV R16, RZ ;  /* 0x000000ff00107202 */ /* 0x000fe20000000f00 */
[----:B------:R-:W2:Y:S01]  /*01d0*/  @!P2 LDG.E.EL R7, desc[UR4][R12.64] ;  /* 0x000000040c07a981 */ /* 0x000ea2000c2e1900 */
[----:B----4-:R-:W0:Y:S01]  /*01e0*/  LDC.64 R8, c[0x0][0x240] ;  /* 0x00009000ff087b82 */ /* 0x010e220000000a00 */
[----:B---3--:R-:W-:Y:S02]  /*01f0*/  IMAD.WIDE R4, R0, 0x4, R4 ;  /* 0x0000000400047825 */ /* 0x008fe400078e0204 */
[----:B------:R-:W2:Y:S04]  /*0200*/  @!P2 LDG.E.EL R18, desc[UR4][R14.64] ;  /* 0x000000040e12a981 */ /* 0x000ea8000c2e1900 */
[----:B------:R-:W3:Y:S01]  /*0210*/  @!P2 LDG.E R16, desc[UR4][R4.64] ;  /* 0x000000040410a981 */ /* 0x000ee2000c1e1900 */
[----:B------:R-:W-:Y:S01]  /*0220*/  HFMA2.MMA R11, -RZ, RZ, 1.625, 0 ;  /* 0x3e800000ff0b7435 */ /* 0x000fe200000001ff */
[----:B------:R-:W-:-:S04]  /*0230*/  FADD R2, R2, 9.9999997473787516356e-06 ;  /* 0x3727c5ac02027421 */ /* 0x000fc80000000000 */
[----:B------:R-:W1:Y:S01]  /*0240*/  MUFU.SQRT R10, R2 ;  /* 0x00000002000a7308 */ /* 0x000e620000002000 */
[----:B-----5:R-:W-:Y:S01]  /*0250*/  FADD R3, -R3, R6 ;  /* 0x0000000603037221 */ /* 0x020fe20000000100 */
[C---:B-1----:R-:W-:Y:S02]  /*0260*/  FSETP.GT.AND P0, PT, R10.reuse, 8.50705917302346158658e+37, PT ;  /* 0x7e8000000a00780b */ /* 0x042fe40003f04000 */
[----:B------:R-:W-:Y:S02]  /*0270*/  FSETP.GEU.AND P1, PT, R10, 1.175494350822287508e-38, PT ;  /* 0x008000000a00780b */ /* 0x000fe40003f2e000 */
[----:B------:R-:W-:-:S09]  /*0280*/  FSEL R11, R11, 1, P0 ;  /* 0x3f8000000b0b7808 */ /* 0x000fd20000000000 */
[----:B------:R-:W-:Y:S02]  /*0290*/  @P0 FMUL R10, R10, 0.25 ;  /* 0x3e8000000a0a0820 */ /* 0x000fe40000400000 */
[----:B------:R-:W-:Y:S02]  /*02a0*/  @!P1 FMUL R11, R11, 16777216 ;  /* 0x4b8000000b0b9820 */ /* 0x000fe40000400000 */
[----:B------:R-:W-:-:S06]  /*02b0*/  @!P1 FMUL R10, R10, 16777216 ;  /* 0x4b8000000a0a9820 */ /* 0x000fcc0000400000 */
[----:B------:R-:W1:Y:S02]  /*02c0*/  MUFU.RCP R10, R10 ;  /* 0x0000000a000a7308 */ /* 0x000e640000001000 */
[----:B-1----:R-:W-:-:S04]  /*02d0*/  FMUL R2, R10, R11 ;  /* 0x0000000b0a027220 */ /* 0x002fc80000400000 */
[----:B------:R-:W-:-:S04]  /*02e0*/  FMUL R3, R3, R2 ;  /* 0x0000000203037220 */ /* 0x000fc80000400000 */
[----:B--2---:R-:W-:Y:S01]  /*02f0*/  FFMA R7, R3, R7, R18 ;  /* 0x0000000703077223 */ /* 0x004fe20000000012 */
[----:B0-----:R-:W-:-:S04]  /*0300*/  IMAD.WIDE R2, R0, 0x4, R8 ;  /* 0x0000000400027825 */ /* 0x001fc800078e0208 */
[----:B---3--:R-:W-:Y:S01]  /*0310*/  FADD R7, R7, R16 ;  /* 0x0000001007077221 */ /* 0x008fe20000000000 */
[----:B------:R-:W-:Y:S06]  /*0320*/  @P2 EXIT ;  /* 0x000000000000294d */ /* 0x000fec0003800000 */
[----:B------:R-:W-:Y:S01]  /*0330*/  STG.E desc[UR4][R2.64], R7 ;  /* 0x0000000702007986 */ /* 0x000fe2000c101904 */
[----:B------:R-:W-:Y:S05]  /*0340*/  EXIT ;  /* 0x000000000000794d */ /* 0x000fea0003800000 */
.L_x_0:
[----:B------:R-:W-:-:S00]  /*0350*/  BRA `(.L_x_0) ;  /* 0xfffffffc00fc7947 */ /* 0x000fc0000383ffff */
[----:B------:R-:W-:-:S00]  /*0360*/  NOP ;  /* 0x0000000000007918 */ /* 0x000fc00000000000 */
        /* <DEDUP_REMOVED lines=9> */
.L_x_1:


//--------------------- .nv.global.init           --------------------------
	.section	.nv.global.init,"aw",@progbits
.nv.global.init:
	.type		_$_str,@object
	.size		_$_str,(_$_str_$_2 - _$_str)
_$_str:
        /*0000*/ 	.byte	0x5f, 0x5f, 0x43, 0x55, 0x44, 0x41, 0x5f, 0x46, 0x54, 0x5a, 0x00
	.type		_$_str_$_2,@object
	.size		_$_str_$_2,(.L_1 - _$_str_$_2)
_$_str_$_2:
        /*000b*/ 	.byte	0x5f, 0x5f, 0x43, 0x55, 0x44, 0x41, 0x5f, 0x50, 0x52, 0x45, 0x43, 0x5f, 0x53, 0x51, 0x52, 0x54
        /*001b*/ 	.byte	0x00
.L_1:


//--------------------- .nv.constant0.triton_poi_fused__native_batch_norm_legit_no_training_add_23 --------------------------
	.section	.nv.constant0.triton_poi_fused__native_batch_norm_legit_no_training_add_23,"a",@progbits
	.sectionflags	@""
	.align	4
.nv.constant0.triton_poi_fused__native_batch_norm_legit_no_training_add_23:
	.zero		588
